//
// Generated by NVIDIA NVVM Compiler
//
// Compiler Build ID: CL-36424714
// Cuda compilation tools, release 13.0, V13.0.88
// Based on NVVM 20.0.0
//

.version 9.0
.target sm_100
.address_size 64

	// .globl	_Z12matMulKernelPKiS0_Pim

.visible .entry _Z12matMulKernelPKiS0_Pim(
	.param .u64 .ptr .align 1 _Z12matMulKernelPKiS0_Pim_param_0,
	.param .u64 .ptr .align 1 _Z12matMulKernelPKiS0_Pim_param_1,
	.param .u64 .ptr .align 1 _Z12matMulKernelPKiS0_Pim_param_2,
	.param .u64 _Z12matMulKernelPKiS0_Pim_param_3
)
{
	.reg .pred 	%p<10>;
	.reg .b32 	%r<75>;
	.reg .b64 	%rd<76>;

	ld.param.u64 	%rd26, [_Z12matMulKernelPKiS0_Pim_param_0];
	ld.param.u64 	%rd27, [_Z12matMulKernelPKiS0_Pim_param_1];
	ld.param.u64 	%rd24, [_Z12matMulKernelPKiS0_Pim_param_2];
	ld.param.u64 	%rd25, [_Z12matMulKernelPKiS0_Pim_param_3];
	cvta.to.global.u64 	%rd1, %rd27;
	cvta.to.global.u64 	%rd2, %rd26;
	mov.u32 	%r13, %ctaid.y;
	mov.u32 	%r14, %ntid.y;
	mov.u32 	%r15, %tid.y;
	mad.lo.s32 	%r16, %r13, %r14, %r15;
	cvt.u64.u32 	%rd3, %r16;
	mov.u32 	%r17, %ctaid.x;
	mov.u32 	%r18, %ntid.x;
	mov.u32 	%r19, %tid.x;
	mad.lo.s32 	%r20, %r17, %r18, %r19;
	cvt.u64.u32 	%rd4, %r20;
	max.u64 	%rd28, %rd3, %rd4;
	setp.ge.u64 	%p1, %rd28, %rd25;
	@%p1 bra 	$L__BB0_13;
	mul.lo.s64 	%rd5, %rd25, %rd3;
	add.s64 	%rd30, %rd25, -1;
	and.b64  	%rd6, %rd25, 7;
	setp.lt.u64 	%p2, %rd30, 7;
	mov.b32 	%r74, 0;
	mov.b64 	%rd74, 0;
	@%p2 bra 	$L__BB0_4;
	and.b64  	%rd74, %rd25, -8;
	shl.b64 	%rd31, %rd4, 2;
	add.s64 	%rd71, %rd1, %rd31;
	shl.b64 	%rd9, %rd25, 5;
	shl.b64 	%rd32, %rd5, 2;
	add.s64 	%rd33, %rd32, %rd2;
	add.s64 	%rd70, %rd33, 16;
	shl.b64 	%rd11, %rd25, 2;
	mov.b32 	%r74, 0;
	mov.u64 	%rd72, %rd74;
$L__BB0_3:
	.pragma "nounroll";
	ld.global.u32 	%r24, [%rd70+-16];
	ld.global.u32 	%r25, [%rd71];
	mad.lo.s32 	%r26, %r25, %r24, %r74;
	ld.global.u32 	%r27, [%rd70+-12];
	add.s64 	%rd34, %rd71, %rd11;
	ld.global.u32 	%r28, [%rd34];
	mad.lo.s32 	%r29, %r28, %r27, %r26;
	ld.global.u32 	%r30, [%rd70+-8];
	add.s64 	%rd35, %rd34, %rd11;
	ld.global.u32 	%r31, [%rd35];
	mad.lo.s32 	%r32, %r31, %r30, %r29;
	ld.global.u32 	%r33, [%rd70+-4];
	add.s64 	%rd36, %rd35, %rd11;
	ld.global.u32 	%r34, [%rd36];
	mad.lo.s32 	%r35, %r34, %r33, %r32;
	ld.global.u32 	%r36, [%rd70];
	add.s64 	%rd37, %rd36, %rd11;
	ld.global.u32 	%r37, [%rd37];
	mad.lo.s32 	%r38, %r37, %r36, %r35;
	ld.global.u32 	%r39, [%rd70+4];
	add.s64 	%rd38, %rd37, %rd11;
	ld.global.u32 	%r40, [%rd38];
	mad.lo.s32 	%r41, %r40, %r39, %r38;
	ld.global.u32 	%r42, [%rd70+8];
	add.s64 	%rd39, %rd38, %rd11;
	ld.global.u32 	%r43, [%rd39];
	mad.lo.s32 	%r44, %r43, %r42, %r41;
	ld.global.u32 	%r45, [%rd70+12];
	add.s64 	%rd40, %rd39, %rd11;
	ld.global.u32 	%r46, [%rd40];
	mad.lo.s32 	%r74, %r46, %r45, %r44;
	add.s64 	%rd72, %rd72, -8;
	add.s64 	%rd71, %rd71, %rd9;
	add.s64 	%rd70, %rd70, 32;
	setp.ne.s64 	%p3, %rd72, 0;
	@%p3 bra 	$L__BB0_3;
$L__BB0_4:
	setp.eq.s64 	%p4, %rd6, 0;
	@%p4 bra 	$L__BB0_12;
	and.b64  	%rd19, %rd25, 3;
	setp.lt.u64 	%p5, %rd6, 4;
	@%p5 bra 	$L__BB0_7;
	add.s64 	%rd41, %rd74, %rd5;
	shl.b64 	%rd42, %rd41, 2;
	add.s64 	%rd43, %rd2, %rd42;
	ld.global.u32 	%r48, [%rd43];
	mad.lo.s64 	%rd44, %rd74, %rd25, %rd4;
	shl.b64 	%rd45, %rd44, 2;
	add.s64 	%rd46, %rd1, %rd45;
	ld.global.u32 	%r49, [%rd46];
	mad.lo.s32 	%r50, %r49, %r48, %r74;
	ld.global.u32 	%r51, [%rd43+4];
	shl.b64 	%rd47, %rd25, 2;
	add.s64 	%rd48, %rd46, %rd47;
	ld.global.u32 	%r52, [%rd48];
	mad.lo.s32 	%r53, %r52, %r51, %r50;
	ld.global.u32 	%r54, [%rd43+8];
	add.s64 	%rd49, %rd48, %rd47;
	ld.global.u32 	%r55, [%rd49];
	mad.lo.s32 	%r56, %r55, %r54, %r53;
	ld.global.u32 	%r57, [%rd43+12];
	add.s64 	%rd50, %rd49, %rd47;
	ld.global.u32 	%r58, [%rd50];
	mad.lo.s32 	%r74, %r58, %r57, %r56;
	add.s64 	%rd74, %rd74, 4;
$L__BB0_7:
	setp.eq.s64 	%p6, %rd19, 0;
	@%p6 bra 	$L__BB0_12;
	setp.eq.s64 	%p7, %rd19, 1;
	@%p7 bra 	$L__BB0_10;
	add.s64 	%rd51, %rd74, %rd5;
	shl.b64 	%rd52, %rd51, 2;
	add.s64 	%rd53, %rd2, %rd52;
	ld.global.u32 	%r60, [%rd53];
	mad.lo.s64 	%rd54, %rd74, %rd25, %rd4;
	shl.b64 	%rd55, %rd54, 2;
	add.s64 	%rd56, %rd1, %rd55;
	ld.global.u32 	%r61, [%rd56];
	mad.lo.s32 	%r62, %r61, %r60, %r74;
	ld.global.u32 	%r63, [%rd53+4];
	shl.b64 	%rd57, %rd25, 2;
	add.s64 	%rd58, %rd56, %rd57;
	ld.global.u32 	%r64, [%rd58];
	mad.lo.s32 	%r74, %r64, %r63, %r62;
	add.s64 	%rd74, %rd74, 2;
$L__BB0_10:
	and.b64  	%rd59, %rd25, 1;
	setp.eq.b64 	%p8, %rd59, 1;
	not.pred 	%p9, %p8;
	@%p9 bra 	$L__BB0_12;
	add.s64 	%rd60, %rd74, %rd5;
	shl.b64 	%rd61, %rd60, 2;
	add.s64 	%rd62, %rd2, %rd61;
	ld.global.u32 	%r65, [%rd62];
	mad.lo.s64 	%rd63, %rd74, %rd25, %rd4;
	shl.b64 	%rd64, %rd63, 2;
	add.s64 	%rd65, %rd1, %rd64;
	ld.global.u32 	%r66, [%rd65];
	mad.lo.s32 	%r74, %r66, %r65, %r74;
$L__BB0_12:
	add.s64 	%rd66, %rd5, %rd4;
	cvta.to.global.u64 	%rd67, %rd24;
	shl.b64 	%rd68, %rd66, 2;
	add.s64 	%rd69, %rd67, %rd68;
	st.global.u32 	[%rd69], %r74;
$L__BB0_13:
	ret;

}


// ===== COMPILED SASS (sm_100) =====

	.target	sm_100

	.elftype	@"ET_EXEC"


//--------------------- .note.nv.tkinfo           --------------------------
	.section	.note.nv.tkinfo,"",@"SHT_NOTE"
	.sectionflags	@"SHF_NOTE_NV_TKINFO"
	.tkinfo
        /*0018*/ 	.word	0x00000002
        /*0030*/ 	.string	""
        /*0030*/ 	.string	"ptxas"
        /*0030*/ 	.string	"Cuda compilation tools, release 13.0, V13.0.88"
        /*0030*/ 	.string	"Build cuda_13.0.r13.0/compiler.36424714_0"
        /*0030*/ 	.string	"-arch sm_100 -m 64 "



//--------------------- .note.nv.cuinfo           --------------------------
	.section	.note.nv.cuinfo,"",@"SHT_NOTE"
	.sectionflags	@"SHF_NOTE_NV_CUINFO"
        /*0018*/ 	.short	0x0002
        /*001a*/ 	.short	0x0064
        /*001c*/ 	.short	0x0082
	.zero		2


//--------------------- .nv.info                  --------------------------
	.section	.nv.info,"",@"SHT_CUDA_INFO"
	.align	4


	//----- nvinfo : EIATTR_REGCOUNT
	.align		4
        /*0000*/ 	.byte	0x04, 0x2f
        /*0002*/ 	.short	(.L_1 - .L_0)
	.align		4
.L_0:
        /*0004*/ 	.word	index@(_Z12matMulKernelPKiS0_Pim)
        /*0008*/ 	.word	0x00000020


	//----- nvinfo : EIATTR_FRAME_SIZE
	.align		4
.L_1:
        /*000c*/ 	.byte	0x04, 0x11
        /*000e*/ 	.short	(.L_3 - .L_2)
	.align		4
.L_2:
        /*0010*/ 	.word	index@(_Z12matMulKernelPKiS0_Pim)
        /*0014*/ 	.word	0x00000000


	//----- nvinfo : EIATTR_MIN_STACK_SIZE
	.align		4
.L_3:
        /*0018*/ 	.byte	0x04, 0x12
        /*001a*/ 	.short	(.L_5 - .L_4)
	.align		4
.L_4:
        /*001c*/ 	.word	index@(_Z12matMulKernelPKiS0_Pim)
        /*0020*/ 	.word	0x00000000
.L_5:


//--------------------- .nv.compat                --------------------------
	.section	.nv.compat,"",@"SHT_CUDA_COMPAT_INFO"
	.align	4
        /*0000*/ 	.byte	0x02, 0x09, 0x00, 0x00, 0x02, 0x02, 0x01, 0x00, 0x02, 0x05, 0x05, 0x00, 0x03, 0x07, 0x01, 0x01
        /*0010*/ 	.byte	0x02, 0x03, 0x00, 0x00, 0x02, 0x06, 0x01, 0x00, 0x04, 0x0b, 0x08, 0x00, 0x09, 0x00, 0x00, 0x00
        /*0020*/ 	.byte	0x00, 0x00, 0x00, 0x00


//--------------------- .nv.info._Z12matMulKernelPKiS0_Pim --------------------------
	.section	.nv.info._Z12matMulKernelPKiS0_Pim,"",@"SHT_CUDA_INFO"
	.sectionflags	@""
	.align	4


	//----- nvinfo : EIATTR_CUDA_API_VERSION
	.align		4
        /*0000*/ 	.byte	0x04, 0x37
        /*0002*/ 	.short	(.L_7 - .L_6)
.L_6:
        /*0004*/ 	.word	0x00000082


	//----- nvinfo : EIATTR_KPARAM_INFO
	.align		4
.L_7:
        /*0008*/ 	.byte	0x04, 0x17
        /*000a*/ 	.short	(.L_9 - .L_8)
.L_8:
        /*000c*/ 	.word	0x00000000
        /*0010*/ 	.short	0x0003
        /*0012*/ 	.short	0x0018
        /*0014*/ 	.byte	0x00, 0xf0, 0x21, 0x00


	//----- nvinfo : EIATTR_KPARAM_INFO
	.align		4
.L_9:
        /*0018*/ 	.byte	0x04, 0x17
        /*001a*/ 	.short	(.L_11 - .L_10)
.L_10:
        /*001c*/ 	.word	0x00000000
        /*0020*/ 	.short	0x0002
        /*0022*/ 	.short	0x0010
        /*0024*/ 	.byte	0x00, 0xf5, 0x21, 0x00


	//----- nvinfo : EIATTR_KPARAM_INFO
	.align		4
.L_11:
        /*0028*/ 	.byte	0x04, 0x17
        /*002a*/ 	.short	(.L_13 - .L_12)
.L_12:
        /*002c*/ 	.word	0x00000000
        /*0030*/ 	.short	0x0001
        /*0032*/ 	.short	0x0008
        /*0034*/ 	.byte	0x00, 0xf5, 0x21, 0x00


	//----- nvinfo : EIATTR_KPARAM_INFO
	.align		4
.L_13:
        /*0038*/ 	.byte	0x04, 0x17
        /*003a*/ 	.short	(.L_15 - .L_14)
.L_14:
        /*003c*/ 	.word	0x00000000
        /*0040*/ 	.short	0x0000
        /*0042*/ 	.short	0x0000
        /*0044*/ 	.byte	0x00, 0xf5, 0x21, 0x00


	//----- nvinfo : EIATTR_SPARSE_MMA_MASK
	.align		4
.L_15:
        /*0048*/ 	.byte	0x03, 0x50
        /*004a*/ 	.short	0x0000


	//----- nvinfo : EIATTR_MAXREG_COUNT
	.align		4
        /*004c*/ 	.byte	0x03, 0x1b
        /*004e*/ 	.short	0x00ff


	//----- nvinfo : EIATTR_MERCURY_ISA_VERSION
	.align		4
        /*0050*/ 	.byte	0x03, 0x5f
        /*0052*/ 	.short	0x0101


	//----- nvinfo : EIATTR_VRC_CTA_INIT_COUNT
	.align		4
        /*0054*/ 	.byte	0x02, 0x4a
	.zero		1
	.zero		1


	//----- nvinfo : EIATTR_EXIT_INSTR_OFFSETS
	.align		4
        /*0058*/ 	.byte	0x04, 0x1c
        /*005a*/ 	.short	(.L_17 - .L_16)


	//   ....[0]....
.L_16:
        /*005c*/ 	.word	0x000000f0


	//   ....[1]....
        /*0060*/ 	.word	0x00000bf0


	//----- nvinfo : EIATTR_CBANK_PARAM_SIZE
	.align		4
.L_17:
        /*0064*/ 	.byte	0x03, 0x19
        /*0066*/ 	.short	0x0020


	//----- nvinfo : EIATTR_PARAM_CBANK
	.align		4
        /*0068*/ 	.byte	0x04, 0x0a
        /*006a*/ 	.short	(.L_19 - .L_18)
	.align		4
.L_18:
        /*006c*/ 	.word	index@(.nv.constant0._Z12matMulKernelPKiS0_Pim)
        /*0070*/ 	.short	0x0380
        /*0072*/ 	.short	0x0020


	//----- nvinfo : EIATTR_SW_WAR
	.align		4
.L_19:
        /*0074*/ 	.byte	0x04, 0x36
        /*0076*/ 	.short	(.L_21 - .L_20)
.L_20:
        /*0078*/ 	.word	0x00000008
.L_21:


//--------------------- .nv.callgraph             --------------------------
	.section	.nv.callgraph,"",@"SHT_CUDA_CALLGRAPH"
	.align	4
	.sectionentsize	8
	.align		4
        /*0000*/ 	.word	0x00000000
	.align		4
        /*0004*/ 	.word	0xffffffff
	.align		4
        /*0008*/ 	.word	0x00000000
	.align		4
        /*000c*/ 	.word	0xfffffffe
	.align		4
        /*0010*/ 	.word	0x00000000
	.align		4
        /*0014*/ 	.word	0xfffffffd
	.align		4
        /*0018*/ 	.word	0x00000000
	.align		4
        /*001c*/ 	.word	0xfffffffc


//--------------------- .text._Z12matMulKernelPKiS0_Pim --------------------------
	.section	.text._Z12matMulKernelPKiS0_Pim,"ax",@progbits
	.align	128
        .global         _Z12matMulKernelPKiS0_Pim
        .type           _Z12matMulKernelPKiS0_Pim,@function
        .size           _Z12matMulKernelPKiS0_Pim,(.L_x_6 - _Z12matMulKernelPKiS0_Pim)
        .other          _Z12matMulKernelPKiS0_Pim,@"STO_CUDA_ENTRY STV_DEFAULT"
_Z12matMulKernelPKiS0_Pim:
.text._Z12matMulKernelPKiS0_Pim:
[----:B------:R-:W-:Y:S01]  /*0000*/  LDC R1, c[0x0][0x37c] ;  /* 0x0000df00ff017b82 */ /* 0x000fe20000000800 */
[----:B------:R-:W0:Y:S07]  /*0010*/  S2R R0, SR_TID.Y ;  /* 0x0000000000007919 */ /* 0x000e2e0000002200 */
[----:B------:R-:W0:Y:S01]  /*0020*/  LDC R3, c[0x0][0x364] ;  /* 0x0000d900ff037b82 */ /* 0x000e220000000800 */
[----:B------:R-:W1:Y:S07]  /*0030*/  S2R R15, SR_TID.X ;  /* 0x00000000000f7919 */ /* 0x000e6e0000002100 */
[----:B------:R-:W0:Y:S08]  /*0040*/  S2UR UR4, SR_CTAID.Y ;  /* 0x00000000000479c3 */ /* 0x000e300000002600 */
[----:B------:R-:W1:Y:S08]  /*0050*/  S2UR UR5, SR_CTAID.X ;  /* 0x00000000000579c3 */ /* 0x000e700000002500 */
[----:B------:R-:W1:Y:S08]  /*0060*/  LDC R14, c[0x0][0x360] ;  /* 0x0000d800ff0e7b82 */ /* 0x000e700000000800 */
[----:B------:R-:W2:Y:S01]  /*0070*/  LDC.64 R16, c[0x0][0x398] ;  /* 0x0000e600ff107b82 */ /* 0x000ea20000000a00 */
[----:B0-----:R-:W-:-:S02]  /*0080*/  IMAD R3, R3, UR4, R0 ;  /* 0x0000000403037c24 */ /* 0x001fc4000f8e0200 */
[----:B-1----:R-:W-:-:S05]  /*0090*/  IMAD R14, R14, UR5, R15 ;  /* 0x000000050e0e7c24 */ /* 0x002fca000f8e020f */
[----:B------:R-:W-:-:S04]  /*00a0*/  ISETP.GT.U32.AND P0, PT, R3, R14, PT ;  /* 0x0000000e0300720c */ /* 0x000fc80003f04070 */
[----:B------:R-:W-:-:S04]  /*00b0*/  ISETP.GT.U32.AND.EX P0, PT, RZ, RZ, PT, P0 ;  /* 0x000000ffff00720c */ /* 0x000fc80003f04100 */
[----:B------:R-:W-:-:S04]  /*00c0*/  SEL R5, R3, R14, P0 ;  /* 0x0000000e03057207 */ /* 0x000fc80000000000 */
[----:B--2---:R-:W-:-:S04]  /*00d0*/  ISETP.GE.U32.AND P0, PT, R5, R16, PT ;  /* 0x000000100500720c */ /* 0x004fc80003f06070 */
[----:B------:R-:W-:-:S13]  /*00e0*/  ISETP.GE.U32.AND.EX P0, PT, RZ, R17, PT, P0 ;  /* 0x00000011ff00720c */ /* 0x000fda0003f06100 */
[----:B------:R-:W-:Y:S05]  /*00f0*/  @P0 EXIT ;  /* 0x000000000000094d */ /* 0x000fea0003800000 */
[C---:B------:R-:W-:Y:S01]  /*0100*/  IADD3 R2, P0, PT, R16.reuse, -0x1, RZ ;  /* 0xffffffff10027810 */ /* 0x040fe20007f1e0ff */
[----:B------:R-:W-:Y:S01]  /*0110*/  IMAD.WIDE.U32 R12, R3, R16, RZ ;  /* 0x00000010030c7225 */ /* 0x000fe200078e00ff */
[----:B------:R-:W-:Y:S01]  /*0120*/  LOP3.LUT R0, R16, 0x7, RZ, 0xc0, !PT ;  /* 0x0000000710007812 */ /* 0x000fe200078ec0ff */
[----:B------:R-:W0:Y:S01]  /*0130*/  LDCU.64 UR4, c[0x0][0x358] ;  /* 0x00006b00ff0477ac */ /* 0x000e220008000a00 */
[----:B------:R-:W-:Y:S01]  /*0140*/  ISETP.GE.U32.AND P1, PT, R2, 0x7, PT ;  /* 0x000000070200780c */ /* 0x000fe20003f26070 */
[----:B------:R-:W-:Y:S01]  /*0150*/  IMAD.MOV.U32 R29, RZ, RZ, RZ ;  /* 0x000000ffff1d7224 */ /* 0x000fe200078e00ff */
[----:B------:R-:W-:Y:S01]  /*0160*/  IADD3.X R2, PT, PT, R17, -0x1, RZ, P0, !PT ;  /* 0xffffffff11027810 */ /* 0x000fe200007fe4ff */
[----:B------:R-:W-:Y:S01]  /*0170*/  IMAD.MOV.U32 R5, RZ, RZ, RZ ;  /* 0x000000ffff057224 */ /* 0x000fe200078e00ff */
[----:B------:R-:W-:Y:S01]  /*0180*/  ISETP.NE.U32.AND P0, PT, R0, RZ, PT ;  /* 0x000000ff0000720c */ /* 0x000fe20003f05070 */
[----:B------:R-:W-:Y:S01]  /*0190*/  IMAD R4, R3, R17, R13 ;  /* 0x0000001103047224 */ /* 0x000fe200078e020d */
[----:B------:R-:W-:Y:S01]  /*01a0*/  ISETP.GE.U32.AND.EX P1, PT, R2, RZ, PT, P1 ;  /* 0x000000ff0200720c */ /* 0x000fe20003f26110 */
[----:B------:R-:W-:Y:S01]  /*01b0*/  IMAD.MOV.U32 R2, RZ, RZ, RZ ;  /* 0x000000ffff027224 */ /* 0x000fe200078e00ff */
[----:B------:R-:W-:-:S11]  /*01c0*/  ISETP.NE.AND.EX P0, PT, RZ, RZ, PT, P0 ;  /* 0x000000ffff00720c */ /* 0x000fd60003f05300 */
[----:B0-----:R-:W-:Y:S05]  /*01d0*/  @!P1 BRA `(.L_x_0) ;  /* 0x00000004000c9947 */ /* 0x001fea0003800000 */
[----:B------:R-:W0:Y:S01]  /*01e0*/  LDCU.128 UR8, c[0x0][0x380] ;  /* 0x00007000ff0877ac */ /* 0x000e220008000c00 */
[----:B------:R-:W1:Y:S01]  /*01f0*/  LDC R5, c[0x0][0x39c] ;  /* 0x0000e700ff057b82 */ /* 0x000e620000000800 */
[C---:B------:R-:W-:Y:S01]  /*0200*/  LOP3.LUT R2, R16.reuse, 0xfffffff8, RZ, 0xc0, !PT ;  /* 0xfffffff810027812 */ /* 0x040fe200078ec0ff */
[----:B------:R-:W-:Y:S01]  /*0210*/  IMAD.SHL.U32 R7, R17, 0x4, RZ ;  /* 0x0000000411077824 */ /* 0x000fe200078e00ff */
[C---:B------:R-:W-:Y:S01]  /*0220*/  SHF.L.U64.HI R8, R16.reuse, 0x5, R17 ;  /* 0x0000000510087819 */ /* 0x040fe20000010211 */
[----:B------:R-:W-:-:S04]  /*0230*/  IMAD.WIDE.U32 R10, R16, 0x4, RZ ;  /* 0x00000004100a7825 */ /* 0x000fc800078e00ff */
[----:B------:R-:W-:Y:S02]  /*0240*/  IMAD.MOV.U32 R29, RZ, RZ, RZ ;  /* 0x000000ffff1d7224 */ /* 0x000fe400078e00ff */
[----:B------:R-:W-:Y:S02]  /*0250*/  IMAD.IADD R7, R11, 0x1, R7 ;  /* 0x000000010b077824 */ /* 0x000fe400078e0207 */
[----:B------:R-:W-:Y:S01]  /*0260*/  IMAD.MOV.U32 R28, RZ, RZ, R2 ;  /* 0x000000ffff1c7224 */ /* 0x000fe200078e0002 */
[----:B0-----:R-:W-:Y:S02]  /*0270*/  LEA R6, P1, R14, UR10, 0x2 ;  /* 0x0000000a0e067c11 */ /* 0x001fe4000f8210ff */
[----:B------:R-:W-:Y:S02]  /*0280*/  LEA R20, P2, R12, UR8, 0x2 ;  /* 0x000000080c147c11 */ /* 0x000fe4000f8410ff */
[----:B------:R-:W-:Y:S02]  /*0290*/  LEA.HI.X R3, R14, UR11, RZ, 0x2, P1 ;  /* 0x0000000b0e037c11 */ /* 0x000fe400088f14ff */
[----:B------:R-:W-:Y:S01]  /*02a0*/  LEA.HI.X R21, R12, UR9, R4, 0x2, P2 ;  /* 0x000000090c157c11 */ /* 0x000fe200090f1404 */
[----:B-1----:R-:W-:Y:S01]  /*02b0*/  IMAD.MOV.U32 R9, RZ, RZ, R5 ;  /* 0x000000ffff097224 */ /* 0x002fe200078e0005 */
[----:B------:R-:W-:-:S05]  /*02c0*/  IADD3 R20, P1, PT, R20, 0x10, RZ ;  /* 0x0000001014147810 */ /* 0x000fca0007f3e0ff */
[----:B------:R-:W-:-:S08]  /*02d0*/  IMAD.X R21, RZ, RZ, R21, P1 ;  /* 0x000000ffff157224 */ /* 0x000fd000008e0615 */
.L_x_1:
[----:B------:R-:W-:Y:S02]  /*02e0*/  IMAD.MOV.U32 R25, RZ, RZ, R3 ;  /* 0x000000ffff197224 */ /* 0x000fe400078e0003 */
[----:B------:R-:W-:Y:S02]  /*02f0*/  IMAD.MOV.U32 R24, RZ, RZ, R6 ;  /* 0x000000ffff187224 */ /* 0x000fe400078e0006 */
[----:B------:R-:W-:Y:S02]  /*0300*/  IMAD.MOV.U32 R18, RZ, RZ, R20 ;  /* 0x000000ffff127224 */ /* 0x000fe400078e0014 */
[----:B------:R-:W-:Y:S01]  /*0310*/  IMAD.MOV.U32 R19, RZ, RZ, R21 ;  /* 0x000000ffff137224 */ /* 0x000fe200078e0015 */
[----:B------:R-:W2:Y:S01]  /*0320*/  LDG.E R25, desc[UR4][R24.64] ;  /* 0x0000000418197981 */ /* 0x000ea2000c1e1900 */
[----:B------:R-:W-:-:S03]  /*0330*/  IADD3 R22, P1, PT, R6, R10, RZ ;  /* 0x0000000a06167210 */ /* 0x000fc60007f3e0ff */
[----:B------:R-:W3:Y:S04]  /*0340*/  LDG.E R27, desc[UR4][R18.64+-0xc] ;  /* 0xfffff404121b7981 */ /* 0x000ee8000c1e1900 */
[----:B------:R-:W2:Y:S01]  /*0350*/  LDG.E R24, desc[UR4][R18.64+-0x10] ;  /* 0xfffff00412187981 */ /* 0x000ea2000c1e1900 */
[----:B------:R-:W-:Y:S01]  /*0360*/  IMAD.X R23, R3, 0x1, R7, P1 ;  /* 0x0000000103177824 */ /* 0x000fe200008e0607 */
[----:B------:R-:W-:-:S04]  /*0370*/  IADD3 R20, P1, PT, R22, R10, RZ ;  /* 0x0000000a16147210 */ /* 0x000fc80007f3e0ff */
[----:B------:R-:W3:Y:S01]  /*0380*/  LDG.E R26, desc[UR4][R22.64] ;  /* 0x00000004161a7981 */ /* 0x000ee2000c1e1900 */
[----:B------:R-:W-:-:S05]  /*0390*/  IMAD.X R21, R23, 0x1, R7, P1 ;  /* 0x0000000117157824 */ /* 0x000fca00008e0607 */
[----:B------:R-:W4:Y:S04]  /*03a0*/  LDG.E R22, desc[UR4][R20.64] ;  /* 0x0000000414167981 */ /* 0x000f28000c1e1900 */
[----:B------:R-:W4:Y:S01]  /*03b0*/  LDG.E R23, desc[UR4][R18.64+-0x8] ;  /* 0xfffff80412177981 */ /* 0x000f22000c1e1900 */
[----:B--2---:R-:W-:Y:S01]  /*03c0*/  IMAD R29, R24, R25, R29 ;  /* 0x00000019181d7224 */ /* 0x004fe200078e021d */
[----:B------:R-:W-:-:S05]  /*03d0*/  IADD3 R24, P1, PT, R20, R10, RZ ;  /* 0x0000000a14187210 */ /* 0x000fca0007f3e0ff */
[----:B------:R-:W-:Y:S02]  /*03e0*/  IMAD.X R25, R21, 0x1, R7, P1 ;  /* 0x0000000115197824 */ /* 0x000fe400008e0607 */
[----:B---3--:R-:W-:Y:S01]  /*03f0*/  IMAD R29, R27, R26, R29 ;  /* 0x0000001a1b1d7224 */ /* 0x008fe200078e021d */
[----:B------:R-:W2:Y:S01]  /*0400*/  LDG.E R21, desc[UR4][R18.64+-0x4] ;  /* 0xfffffc0412157981 */ /* 0x000ea2000c1e1900 */
[----:B------:R-:W-:-:S03]  /*0410*/  IADD3 R26, P1, PT, R24, R10, RZ ;  /* 0x0000000a181a7210 */ /* 0x000fc60007f3e0ff */
[----:B------:R-:W2:Y:S02]  /*0420*/  LDG.E R20, desc[UR4][R24.64] ;  /* 0x0000000418147981 */ /* 0x000ea4000c1e1900 */
[----:B------:R-:W-:Y:S02]  /*0430*/  IMAD.X R27, R25, 0x1, R7, P1 ;  /* 0x00000001191b7824 */ /* 0x000fe400008e0607 */
[----:B----4-:R-:W-:-:S03]  /*0440*/  IMAD R22, R23, R22, R29 ;  /* 0x0000001617167224 */ /* 0x010fc600078e021d */
[----:B------:R-:W3:Y:S04]  /*0450*/  LDG.E R23, desc[UR4][R26.64] ;  /* 0x000000041a177981 */ /* 0x000ee8000c1e1900 */
[----:B------:R-:W3:Y:S01]  /*0460*/  LDG.E R29, desc[UR4][R18.64] ;  /* 0x00000004121d7981 */ /* 0x000ee2000c1e1900 */
[----:B--2---:R-:W-:Y:S01]  /*0470*/  IMAD R24, R21, R20, R22 ;  /* 0x0000001415187224 */ /* 0x004fe200078e0216 */
[-C--:B------:R-:W-:Y:S02]  /*0480*/  IADD3 R20, P1, PT, R26, R10.reuse, RZ ;  /* 0x0000000a1a147210 */ /* 0x080fe40007f3e0ff */
[----:B------:R-:W2:Y:S03]  /*0490*/  LDG.E R26, desc[UR4][R18.64+0xc] ;  /* 0x00000c04121a7981 */ /* 0x000ea6000c1e1900 */
[----:B------:R-:W-:Y:S01]  /*04a0*/  IMAD.X R21, R27, 0x1, R7, P1 ;  /* 0x000000011b157824 */ /* 0x000fe200008e0607 */
[----:B------:R-:W-:Y:S01]  /*04b0*/  IADD3 R22, P1, PT, R20, R10, RZ ;  /* 0x0000000a14167210 */ /* 0x000fe20007f3e0ff */
[----:B------:R-:W4:Y:S01]  /*04c0*/  LDG.E R27, desc[UR4][R18.64+0x8] ;  /* 0x00000804121b7981 */ /* 0x000f22000c1e1900 */
[----:B---3--:R-:W-:-:S03]  /*04d0*/  IMAD R29, R29, R23, R24 ;  /* 0x000000171d1d7224 */ /* 0x008fc600078e0218 */
[--C-:B------:R-:W-:Y:S01]  /*04e0*/  IMAD.X R23, R21, 0x1, R7.reuse, P1 ;  /* 0x0000000115177824 */ /* 0x100fe200008e0607 */
[----:B------:R-:W-:Y:S01]  /*04f0*/  IADD3 R24, P1, PT, R22, R10, RZ ;  /* 0x0000000a16187210 */ /* 0x000fe20007f3e0ff */
[----:B------:R-:W3:Y:S04]  /*0500*/  LDG.E R21, desc[UR4][R20.64] ;  /* 0x0000000414157981 */ /* 0x000ee8000c1e1900 */
[----:B------:R-:W-:Y:S01]  /*0510*/  IMAD.X R25, R23, 0x1, R7, P1 ;  /* 0x0000000117197824 */ /* 0x000fe200008e0607 */
[----:B------:R-:W4:Y:S04]  /*0520*/  LDG.E R22, desc[UR4][R22.64] ;  /* 0x0000000416167981 */ /* 0x000f28000c1e1900 */
[----:B------:R-:W2:Y:S04]  /*0530*/  LDG.E R24, desc[UR4][R24.64] ;  /* 0x0000000418187981 */ /* 0x000ea8000c1e1900 */
[----:B------:R-:W3:Y:S01]  /*0540*/  LDG.E R20, desc[UR4][R18.64+0x4] ;  /* 0x0000040412147981 */ /* 0x000ee2000c1e1900 */
[----:B------:R-:W-:-:S04]  /*0550*/  IADD3 R28, P1, PT, R28, -0x8, RZ ;  /* 0xfffffff81c1c7810 */ /* 0x000fc80007f3e0ff */
[----:B------:R-:W-:Y:S02]  /*0560*/  IADD3.X R9, PT, PT, R9, -0x1, RZ, P1, !PT ;  /* 0xffffffff09097810 */ /* 0x000fe40000ffe4ff */
[----:B------:R-:W-:-:S04]  /*0570*/  ISETP.NE.U32.AND P1, PT, R28, RZ, PT ;  /* 0x000000ff1c00720c */ /* 0x000fc80003f25070 */
[----:B------:R-:W-:Y:S02]  /*0580*/  ISETP.NE.AND.EX P1, PT, R9, RZ, PT, P1 ;  /* 0x000000ff0900720c */ /* 0x000fe40003f25310 */
[----:B------:R-:W-:-:S05]  /*0590*/  LEA R6, P2, R16, R6, 0x5 ;  /* 0x0000000610067211 */ /* 0x000fca00078428ff */
[----:B------:R-:W-:Y:S02]  /*05a0*/  IMAD.X R3, R3, 0x1, R8, P2 ;  /* 0x0000000103037824 */ /* 0x000fe400010e0608 */
[----:B---3--:R-:W-:Y:S01]  /*05b0*/  IMAD R29, R20, R21, R29 ;  /* 0x00000015141d7224 */ /* 0x008fe200078e021d */
[----:B------:R-:W-:-:S03]  /*05c0*/  IADD3 R20, P3, PT, R18, 0x20, RZ ;  /* 0x0000002012147810 */ /* 0x000fc60007f7e0ff */
[----:B----4-:R-:W-:Y:S01]  /*05d0*/  IMAD R29, R27, R22, R29 ;  /* 0x000000161b1d7224 */ /* 0x010fe200078e021d */
[----:B------:R-:W-:-:S03]  /*05e0*/  IADD3.X R21, PT, PT, RZ, R19, RZ, P3, !PT ;  /* 0x00000013ff157210 */ /* 0x000fc60001ffe4ff */
[----:B--2---:R-:W-:Y:S01]  /*05f0*/  IMAD R29, R26, R24, R29 ;  /* 0x000000181a1d7224 */ /* 0x004fe200078e021d */
[----:B------:R-:W-:Y:S06]  /*0600*/  @P1 BRA `(.L_x_1) ;  /* 0xfffffffc00341947 */ /* 0x000fec000383ffff */
.L_x_0:
[----:B------:R-:W-:Y:S05]  /*0610*/  @!P0 BRA `(.L_x_2) ;  /* 0x00000004005c8947 */ /* 0x000fea0003800000 */
[----:B------:R-:W-:Y:S02]  /*0620*/  ISETP.GE.U32.AND P1, PT, R0, 0x4, PT ;  /* 0x000000040000780c */ /* 0x000fe40003f26070 */
[----:B------:R-:W-:Y:S02]  /*0630*/  LOP3.LUT R22, R16, 0x3, RZ, 0xc0, !PT ;  /* 0x0000000310167812 */ /* 0x000fe400078ec0ff */
[----:B------:R-:W-:Y:S02]  /*0640*/  ISETP.GE.U32.AND.EX P1, PT, RZ, RZ, PT, P1 ;  /* 0x000000ffff00720c */ /* 0x000fe40003f26110 */
[----:B------:R-:W-:-:S04]  /*0650*/  ISETP.NE.U32.AND P0, PT, R22, RZ, PT ;  /* 0x000000ff1600720c */ /* 0x000fc80003f05070 */
[----:B------:R-:W-:-:S07]  /*0660*/  ISETP.NE.AND.EX P0, PT, RZ, RZ, PT, P0 ;  /* 0x000000ffff00720c */ /* 0x000fce0003f05300 */
[----:B------:R-:W-:Y:S06]  /*0670*/  @!P1 BRA `(.L_x_3) ;  /* 0x0000000000889947 */ /* 0x000fec0003800000 */
[----:B------:R-:W0:Y:S01]  /*0680*/  LDCU.128 UR8, c[0x0][0x380] ;  /* 0x00007000ff0877ac */ /* 0x000e220008000c00 */
[----:B------:R-:W-:Y:S01]  /*0690*/  IMAD R0, R5, R16, RZ ;  /* 0x0000001005007224 */ /* 0x000fe200078e02ff */
[----:B------:R-:W-:Y:S01]  /*06a0*/  SHF.L.U64.HI R25, R16, 0x2, R17 ;  /* 0x0000000210197819 */ /* 0x000fe20000010211 */
[----:B------:R-:W-:Y:S02]  /*06b0*/  IMAD.MOV.U32 R15, RZ, RZ, RZ ;  /* 0x000000ffff0f7224 */ /* 0x000fe400078e00ff */
[C---:B------:R-:W-:Y:S01]  /*06c0*/  IMAD R3, R2.reuse, R17, R0 ;  /* 0x0000001102037224 */ /* 0x040fe200078e0200 */
[C---:B------:R-:W-:Y:S01]  /*06d0*/  IADD3 R0, P1, PT, R2.reuse, R12, RZ ;  /* 0x0000000c02007210 */ /* 0x040fe20007f3e0ff */
[----:B------:R-:W-:-:S04]  /*06e0*/  IMAD.WIDE.U32 R8, R2, R16, R14 ;  /* 0x0000001002087225 */ /* 0x000fc800078e000e */
[----:B------:R-:W-:Y:S02]  /*06f0*/  IMAD.IADD R3, R9, 0x1, R3 ;  /* 0x0000000109037824 */ /* 0x000fe400078e0203 */
[----:B------:R-:W-:Y:S02]  /*0700*/  IMAD.SHL.U32 R9, R16, 0x4, RZ ;  /* 0x0000000410097824 */ /* 0x000fe400078e00ff */
[----:B------:R-:W-:Y:S01]  /*0710*/  IMAD.X R7, R5, 0x1, R4, P1 ;  /* 0x0000000105077824 */ /* 0x000fe200008e0604 */
[----:B0-----:R-:W-:Y:S02]  /*0720*/  LEA R20, P3, R8, UR10, 0x2 ;  /* 0x0000000a08147c11 */ /* 0x001fe4000f8610ff */
[----:B------:R-:W-:Y:S02]  /*0730*/  LEA R6, P2, R0, UR8, 0x2 ;  /* 0x0000000800067c11 */ /* 0x000fe4000f8410ff */
[----:B------:R-:W-:Y:S02]  /*0740*/  LEA.HI.X R21, R8, UR11, R3, 0x2, P3 ;  /* 0x0000000b08157c11 */ /* 0x000fe400098f1403 */
[----:B------:R-:W-:-:S02]  /*0750*/  IADD3 R18, P1, PT, R9, R20, RZ ;  /* 0x0000001409127210 */ /* 0x000fc40007f3e0ff */
[----:B------:R-:W-:Y:S02]  /*0760*/  LEA.HI.X R7, R0, UR9, R7, 0x2, P2 ;  /* 0x0000000900077c11 */ /* 0x000fe400090f1407 */
[-C--:B------:R-:W-:Y:S01]  /*0770*/  IADD3 R10, P2, PT, R18, R9.reuse, RZ ;  /* 0x00000009120a7210 */ /* 0x080fe20007f5e0ff */
[----:B------:R-:W-:Y:S01]  /*0780*/  IMAD.X R19, R25, 0x1, R21, P1 ;  /* 0x0000000119137824 */ /* 0x000fe200008e0615 */
[----:B------:R-:W2:Y:S02]  /*0790*/  LDG.E R0, desc[UR4][R20.64] ;  /* 0x0000000414007981 */ /* 0x000ea4000c1e1900 */
[----:B------:R-:W-:Y:S02]  /*07a0*/  IADD3 R8, P1, PT, R10, R9, RZ ;  /* 0x000000090a087210 */ /* 0x000fe40007f3e0ff */
[----:B------:R-:W2:Y:S01]  /*07b0*/  LDG.E R3, desc[UR4][R6.64] ;  /* 0x0000000406037981 */ /* 0x000ea2000c1e1900 */
[----:B------:R-:W-:-:S03]  /*07c0*/  IMAD.X R11, R19, 0x1, R25, P2 ;  /* 0x00000001130b7824 */ /* 0x000fc600010e0619 */
[----:B------:R-:W3:Y:S01]  /*07d0*/  LDG.E R18, desc[UR4][R18.64] ;  /* 0x0000000412127981 */ /* 0x000ee2000c1e1900 */
[----:B------:R-:W-:-:S03]  /*07e0*/  IMAD.X R9, R11, 0x1, R25, P1 ;  /* 0x000000010b097824 */ /* 0x000fc600008e0619 */
[----:B------:R-:W3:Y:S04]  /*07f0*/  LDG.E R23, desc[UR4][R6.64+0x4] ;  /* 0x0000040406177981 */ /* 0x000ee8000c1e1900 */
[----:B------:R-:W4:Y:S04]  /*0800*/  LDG.E R10, desc[UR4][R10.64] ;  /* 0x000000040a0a7981 */ /* 0x000f28000c1e1900 */
[----:B------:R-:W4:Y:S04]  /*0810*/  LDG.E R25, desc[UR4][R6.64+0x8] ;  /* 0x0000080406197981 */ /* 0x000f28000c1e1900 */
[----:B------:R-:W5:Y:S04]  /*0820*/  LDG.E R21, desc[UR4][R6.64+0xc] ;  /* 0x00000c0406157981 */ /* 0x000f68000c1e1900 */
[----:B------:R-:W5:Y:S01]  /*0830*/  LDG.E R8, desc[UR4][R8.64] ;  /* 0x0000000408087981 */ /* 0x000f62000c1e1900 */
[----:B------:R-:W-:-:S05]  /*0840*/  IADD3 R2, P1, PT, R2, 0x4, RZ ;  /* 0x0000000402027810 */ /* 0x000fca0007f3e0ff */
[----:B------:R-:W-:Y:S02]  /*0850*/  IMAD.X R5, RZ, RZ, R5, P1 ;  /* 0x000000ffff057224 */ /* 0x000fe400008e0605 */
[----:B--2---:R-:W-:-:S04]  /*0860*/  IMAD R0, R3, R0, R29 ;  /* 0x0000000003007224 */ /* 0x004fc800078e021d */
[----:B---3--:R-:W-:-:S04]  /*0870*/  IMAD R0, R23, R18, R0 ;  /* 0x0000001217007224 */ /* 0x008fc800078e0200 */
[----:B----4-:R-:W-:-:S04]  /*0880*/  IMAD R0, R25, R10, R0 ;  /* 0x0000000a19007224 */ /* 0x010fc800078e0200 */
[----:B-----5:R-:W-:-:S07]  /*0890*/  IMAD R29, R21, R8, R0 ;  /* 0x00000008151d7224 */ /* 0x020fce00078e0200 */
.L_x_3:
[----:B------:R-:W-:Y:S05]  /*08a0*/  @!P0 BRA `(.L_x_2) ;  /* 0x0000000000b88947 */ /* 0x000fea0003800000 */
[----:B------:R-:W-:Y:S02]  /*08b0*/  ISETP.NE.U32.AND P1, PT, R22, 0x1, PT ;  /* 0x000000011600780c */ /* 0x000fe40003f25070 */
[----:B------:R-:W-:Y:S02]  /*08c0*/  LOP3.LUT R0, R16, 0x1, RZ, 0xc0, !PT ;  /* 0x0000000110007812 */ /* 0x000fe400078ec0ff */
[----:B------:R-:W-:Y:S02]  /*08d0*/  ISETP.NE.AND.EX P1, PT, RZ, RZ, PT, P1 ;  /* 0x000000ffff00720c */ /* 0x000fe40003f25310 */
[----:B------:R-:W-:-:S04]  /*08e0*/  ISETP.NE.U32.AND P0, PT, R0, 0x1, PT ;  /* 0x000000010000780c */ /* 0x000fc80003f05070 */
[----:B------:R-:W-:-:S07]  /*08f0*/  ISETP.NE.U32.AND.EX P0, PT, RZ, RZ, PT, P0 ;  /* 0x000000ffff00720c */ /* 0x000fce0003f05100 */
[----:B------:R-:W-:Y:S06]  /*0900*/  @!P1 BRA `(.L_x_4) ;  /* 0x00000000005c9947 */ /* 0x000fec0003800000 */
[----:B------:R-:W0:Y:S01]  /*0910*/  LDCU.128 UR8, c[0x0][0x380] ;  /* 0x00007000ff0877ac */ /* 0x000e220008000c00 */
[----:B------:R-:W-:Y:S02]  /*0920*/  HFMA2 R11, -RZ, RZ, 0, 0 ;  /* 0x00000000ff0b7431 */ /* 0x000fe400000001ff */
[C---:B------:R-:W-:Y:S01]  /*0930*/  IMAD R3, R5.reuse, R16, RZ ;  /* 0x0000001005037224 */ /* 0x040fe200078e02ff */
[C---:B------:R-:W-:Y:S01]  /*0940*/  IADD3 R0, P1, PT, R2.reuse, R12, RZ ;  /* 0x0000000c02007210 */ /* 0x040fe20007f3e0ff */
[----:B------:R-:W-:Y:S02]  /*0950*/  IMAD.MOV.U32 R10, RZ, RZ, R14 ;  /* 0x000000ffff0a7224 */ /* 0x000fe400078e000e */
[C---:B------:R-:W-:Y:S02]  /*0960*/  IMAD R7, R2.reuse, R17, R3 ;  /* 0x0000001102077224 */ /* 0x040fe400078e0203 */
[----:B------:R-:W-:Y:S02]  /*0970*/  IMAD.X R3, R5, 0x1, R4, P1 ;  /* 0x0000000105037824 */ /* 0x000fe400008e0604 */
[----:B------:R-:W-:-:S04]  /*0980*/  IMAD.WIDE.U32 R10, R2, R16, R10 ;  /* 0x00000010020a7225 */ /* 0x000fc800078e000a */
[----:B------:R-:W-:Y:S01]  /*0990*/  IMAD.IADD R9, R11, 0x1, R7 ;  /* 0x000000010b097824 */ /* 0x000fe200078e0207 */
[----:B0-----:R-:W-:Y:S02]  /*09a0*/  LEA R8, P1, R10, UR10, 0x2 ;  /* 0x0000000a0a087c11 */ /* 0x001fe4000f8210ff */
[----:B------:R-:W-:Y:S02]  /*09b0*/  LEA R6, P2, R0, UR8, 0x2 ;  /* 0x0000000800067c11 */ /* 0x000fe4000f8410ff */
[----:B------:R-:W-:Y:S02]  /*09c0*/  LEA.HI.X R9, R10, UR11, R9, 0x2, P1 ;  /* 0x0000000b0a097c11 */ /* 0x000fe400088f1409 */
[----:B------:R-:W-:Y:S02]  /*09d0*/  LEA.HI.X R7, R0, UR9, R3, 0x2, P2 ;  /* 0x0000000900077c11 */ /* 0x000fe400090f1403 */
[C---:B------:R-:W-:Y:S02]  /*09e0*/  LEA R10, P1, R16.reuse, R8, 0x2 ;  /* 0x00000008100a7211 */ /* 0x040fe400078210ff */
[----:B------:R-:W2:Y:S02]  /*09f0*/  LDG.E R8, desc[UR4][R8.64] ;  /* 0x0000000408087981 */ /* 0x000ea4000c1e1900 */
[----:B------:R-:W-:-:S02]  /*0a00*/  LEA.HI.X R11, R16, R9, R17, 0x2, P1 ;  /* 0x00000009100b7211 */ /* 0x000fc400008f1411 */
[----:B------:R-:W2:Y:S04]  /*0a10*/  LDG.E R0, desc[UR4][R6.64] ;  /* 0x0000000406007981 */ /* 0x000ea8000c1e1900 */
[----:B------:R-:W3:Y:S04]  /*0a20*/  LDG.E R3, desc[UR4][R6.64+0x4] ;  /* 0x0000040406037981 */ /* 0x000ee8000c1e1900 */
[----:B------:R-:W3:Y:S01]  /*0a30*/  LDG.E R10, desc[UR4][R10.64] ;  /* 0x000000040a0a7981 */ /* 0x000ee2000c1e1900 */
[----:B------:R-:W-:-:S05]  /*0a40*/  IADD3 R2, P1, PT, R2, 0x2, RZ ;  /* 0x0000000202027810 */ /* 0x000fca0007f3e0ff */
[----:B------:R-:W-:Y:S02]  /*0a50*/  IMAD.X R5, RZ, RZ, R5, P1 ;  /* 0x000000ffff057224 */ /* 0x000fe400008e0605 */
[----:B--2---:R-:W-:-:S04]  /*0a60*/  IMAD R29, R0, R8, R29 ;  /* 0x00000008001d7224 */ /* 0x004fc800078e021d */
[----:B---3--:R-:W-:-:S07]  /*0a70*/  IMAD R29, R3, R10, R29 ;  /* 0x0000000a031d7224 */ /* 0x008fce00078e021d */
.L_x_4:
[----:B------:R-:W-:Y:S05]  /*0a80*/  @P0 BRA `(.L_x_2) ;  /* 0x0000000000400947 */ /* 0x000fea0003800000 */
[----:B------:R-:W0:Y:S01]  /*0a90*/  LDCU.128 UR8, c[0x0][0x380] ;  /* 0x00007000ff0877ac */ /* 0x000e220008000c00 */
[----:B------:R-:W-:Y:S01]  /*0aa0*/  IMAD R3, R5, R16, RZ ;  /* 0x0000001005037224 */ /* 0x000fe200078e02ff */
[C---:B------:R-:W-:Y:S01]  /*0ab0*/  IADD3 R0, P0, PT, R2.reuse, R12, RZ ;  /* 0x0000000c02007210 */ /* 0x040fe20007f1e0ff */
[----:B------:R-:W-:Y:S02]  /*0ac0*/  IMAD.MOV.U32 R6, RZ, RZ, R14 ;  /* 0x000000ffff067224 */ /* 0x000fe400078e000e */
[----:B------:R-:W-:Y:S02]  /*0ad0*/  IMAD.MOV.U32 R7, RZ, RZ, RZ ;  /* 0x000000ffff077224 */ /* 0x000fe400078e00ff */
[C---:B------:R-:W-:Y:S02]  /*0ae0*/  IMAD R17, R2.reuse, R17, R3 ;  /* 0x0000001102117224 */ /* 0x040fe400078e0203 */
[----:B------:R-:W-:-:S04]  /*0af0*/  IMAD.WIDE.U32 R6, R2, R16, R6 ;  /* 0x0000001002067225 */ /* 0x000fc800078e0006 */
[----:B------:R-:W-:Y:S02]  /*0b00*/  IMAD.X R3, R5, 0x1, R4, P0 ;  /* 0x0000000105037824 */ /* 0x000fe400000e0604 */
[----:B------:R-:W-:Y:S01]  /*0b10*/  IMAD.IADD R5, R7, 0x1, R17 ;  /* 0x0000000107057824 */ /* 0x000fe200078e0211 */
[----:B0-----:R-:W-:Y:S02]  /*0b20*/  LEA R2, P1, R0, UR8, 0x2 ;  /* 0x0000000800027c11 */ /* 0x001fe4000f8210ff */
[----:B------:R-:W-:Y:S02]  /*0b30*/  LEA R8, P0, R6, UR10, 0x2 ;  /* 0x0000000a06087c11 */ /* 0x000fe4000f8010ff */
[----:B------:R-:W-:Y:S02]  /*0b40*/  LEA.HI.X R3, R0, UR9, R3, 0x2, P1 ;  /* 0x0000000900037c11 */ /* 0x000fe400088f1403 */
[----:B------:R-:W-:-:S03]  /*0b50*/  LEA.HI.X R9, R6, UR11, R5, 0x2, P0 ;  /* 0x0000000b06097c11 */ /* 0x000fc600080f1405 */
[----:B------:R-:W2:Y:S04]  /*0b60*/  LDG.E R2, desc[UR4][R2.64] ;  /* 0x0000000402027981 */ /* 0x000ea8000c1e1900 */
[----:B------:R-:W2:Y:S02]  /*0b70*/  LDG.E R8, desc[UR4][R8.64] ;  /* 0x0000000408087981 */ /* 0x000ea4000c1e1900 */
[----:B--2---:R-:W-:-:S07]  /*0b80*/  IMAD R29, R2, R8, R29 ;  /* 0x00000008021d7224 */ /* 0x004fce00078e021d */
.L_x_2:
[----:B------:R-:W0:Y:S01]  /*0b90*/  LDCU.64 UR6, c[0x0][0x390] ;  /* 0x00007200ff0677ac */ /* 0x000e220008000a00 */
[----:B------:R-:W-:-:S05]  /*0ba0*/  IADD3 R12, P0, PT, R14, R12, RZ ;  /* 0x0000000c0e0c7210 */ /* 0x000fca0007f1e0ff */
[----:B------:R-:W-:Y:S01]  /*0bb0*/  IMAD.X R3, RZ, RZ, R4, P0 ;  /* 0x000000ffff037224 */ /* 0x000fe200000e0604 */
[----:B0-----:R-:W-:-:S04]  /*0bc0*/  LEA R2, P0, R12, UR6, 0x2 ;  /* 0x000000060c027c11 */ /* 0x001fc8000f8010ff */
[----:B------:R-:W-:-:S05]  /*0bd0*/  LEA.HI.X R3, R12, UR7, R3, 0x2, P0 ;  /* 0x000000070c037c11 */ /* 0x000fca00080f1403 */
[----:B------:R-:W-:Y:S01]  /*0be0*/  STG.E desc[UR4][R2.64], R29 ;  /* 0x0000001d02007986 */ /* 0x000fe2000c101904 */
[----:B------:R-:W-:Y:S05]  /*0bf0*/  EXIT ;  /* 0x000000000000794d */ /* 0x000fea0003800000 */
.L_x_5:
[----:B------:R-:W-:-:S00]  /*0c00*/  BRA `(.L_x_5) ;  /* 0xfffffffc00fc7947 */ /* 0x000fc0000383ffff */
[----:B------:R-:W-:-:S00]  /*0c10*/  NOP ;  /* 0x0000000000007918 */ /* 0x000fc00000000000 */
        /* <DEDUP_REMOVED lines=14> */
.L_x_6:


//--------------------- .nv.shared.reserved.0     --------------------------
	.section	.nv.shared.reserved.0,"aw",@nobits
	.weak		__nv_reservedSMEM_offset_0_alias
	.size		__nv_reservedSMEM_offset_0_alias, 0, 64
	.other		__nv_reservedSMEM_offset_0_alias,@"STO_CUDA_RESERVED_SHARED STV_DEFAULT"
__nv_reservedSMEM_offset_0_alias:
	.zero		0
	.zero		64


//--------------------- .nv.constant0._Z12matMulKernelPKiS0_Pim --------------------------
	.section	.nv.constant0._Z12matMulKernelPKiS0_Pim,"a",@progbits
	.sectionflags	@""
	.align	4
.nv.constant0._Z12matMulKernelPKiS0_Pim:
	.zero		928


//--------------------- SYMBOLS --------------------------

	.type		.nv.reservedSmem.offset0,@object
	.size		.nv.reservedSmem.offset0,0x4
